	.headerflags	@"EF_CUDA_TEXMODE_UNIFIED EF_CUDA_64BIT_ADDRESS EF_CUDA_ACCELERATORS EF_CUDA_SM90 EF_CUDA_VIRTUAL_SM(EF_CUDA_SM90)"
	.elftype	@"ET_EXEC"


//--------------------- .nv.info                  --------------------------
	.section	.nv.info,"",@"SHT_CUDA_INFO"
	.align	4


	//----- nvinfo : EIATTR_REGCOUNT
	.align		4
        /*0000*/ 	.byte	0x04, 0x2f
        /*0002*/ 	.short	(.L_3 - .L_2)
	.align		4
.L_2:
        /*0004*/ 	.word	index@(triton_poi_fused__native_batch_norm_legit_no_training_relu_18)
        /*0008*/ 	.word	0x00000016


	//----- nvinfo : EIATTR_MIN_STACK_SIZE
	.align		4
.L_3:
        /*000c*/ 	.byte	0x04, 0x12
        /*000e*/ 	.short	(.L_5 - .L_4)
	.align		4
.L_4:
        /*0010*/ 	.word	index@(triton_poi_fused__native_batch_norm_legit_no_training_relu_18)
        /*0014*/ 	.word	0x00000000


	//----- nvinfo : EIATTR_FRAME_SIZE
	.align		4
.L_5:
        /*0018*/ 	.byte	0x04, 0x11
        /*001a*/ 	.short	(.L_7 - .L_6)
	.align		4
.L_6:
        /*001c*/ 	.word	index@(triton_poi_fused__native_batch_norm_legit_no_training_relu_18)
        /*0020*/ 	.word	0x00000000


	//----- nvinfo : EIATTR_MIN_STACK_SIZE
	.align		4
.L_7:
        /*0024*/ 	.byte	0x04, 0x12
        /*0026*/ 	.short	(.L_9 - .L_8)
	.align		4
.L_8:
        /*0028*/ 	.word	index@(triton_poi_fused__native_batch_norm_legit_no_training_relu_18)
        /*002c*/ 	.word	0x00000000
.L_9:


//--------------------- .nv.info.triton_poi_fused__native_batch_norm_legit_no_training_relu_18 --------------------------
	.section	.nv.info.triton_poi_fused__native_batch_norm_legit_no_training_relu_18,"",@"SHT_CUDA_INFO"
	.sectionflags	@""
	.align	4


	//----- nvinfo : EIATTR_CUDA_API_VERSION
	.align		4
        /*0000*/ 	.byte	0x04, 0x37
        /*0002*/ 	.short	(.L_11 - .L_10)
.L_10:
        /*0004*/ 	.word	0x0000007c


	//----- nvinfo : EIATTR_KPARAM_INFO
	.align		4
.L_11:
        /*0008*/ 	.byte	0x04, 0x17
        /*000a*/ 	.short	(.L_13 - .L_12)
.L_12:
        /*000c*/ 	.word	0x00000000
        /*0010*/ 	.short	0x0005
        /*0012*/ 	.short	0x0028
        /*0014*/ 	.byte	0x00, 0xf0, 0x11, 0x00


	//----- nvinfo : EIATTR_KPARAM_INFO
	.align		4
.L_13:
        /*0018*/ 	.byte	0x04, 0x17
        /*001a*/ 	.short	(.L_15 - .L_14)
.L_14:
        /*001c*/ 	.word	0x00000000
        /*0020*/ 	.short	0x0004
        /*0022*/ 	.short	0x0020
        /*0024*/ 	.byte	0x00, 0xf4, 0x21, 0x00


	//----- nvinfo : EIATTR_KPARAM_INFO
	.align		4
.L_15:
        /*0028*/ 	.byte	0x04, 0x17
        /*002a*/ 	.short	(.L_17 - .L_16)
.L_16:
        /*002c*/ 	.word	0x00000000
        /*0030*/ 	.short	0x0003
        /*0032*/ 	.short	0x0018
        /*0034*/ 	.byte	0x00, 0xf4, 0x21, 0x00


	//----- nvinfo : EIATTR_KPARAM_INFO
	.align		4
.L_17:
        /*0038*/ 	.byte	0x04, 0x17
        /*003a*/ 	.short	(.L_19 - .L_18)
.L_18:
        /*003c*/ 	.word	0x00000000
        /*0040*/ 	.short	0x0002
        /*0042*/ 	.short	0x0010
        /*0044*/ 	.byte	0x00, 0xf4, 0x21, 0x00


	//----- nvinfo : EIATTR_KPARAM_INFO
	.align		4
.L_19:
        /*0048*/ 	.byte	0x04, 0x17
        /*004a*/ 	.short	(.L_21 - .L_20)
.L_20:
        /*004c*/ 	.word	0x00000000
        /*0050*/ 	.short	0x0001
        /*0052*/ 	.short	0x0008
        /*0054*/ 	.byte	0x00, 0xf4, 0x21, 0x00


	//----- nvinfo : EIATTR_KPARAM_INFO
	.align		4
.L_21:
        /*0058*/ 	.byte	0x04, 0x17
        /*005a*/ 	.short	(.L_23 - .L_22)
.L_22:
        /*005c*/ 	.word	0x00000000
        /*0060*/ 	.short	0x0000
        /*0062*/ 	.short	0x0000
        /*0064*/ 	.byte	0x00, 0xf4, 0x21, 0x00


	//----- nvinfo : EIATTR_SPARSE_MMA_MASK
	.align		4
.L_23:
        /*0068*/ 	.byte	0x03, 0x50
        /*006a*/ 	.short	0x0000


	//----- nvinfo : EIATTR_MAXREG_COUNT
	.align		4
        /*006c*/ 	.byte	0x03, 0x1b
        /*006e*/ 	.short	0x00ff


	//----- nvinfo : EIATTR_EXIT_INSTR_OFFSETS
	.align		4
        /*0070*/ 	.byte	0x04, 0x1c
        /*0072*/ 	.short	(.L_25 - .L_24)


	//   ....[0]....
.L_24:
        /*0074*/ 	.word	0x000003f0


	//   ....[1]....
        /*0078*/ 	.word	0x00000410


	//----- nvinfo : EIATTR_REQNTID
	.align		4
.L_25:
        /*007c*/ 	.byte	0x04, 0x10
        /*007e*/ 	.short	(.L_27 - .L_26)
.L_26:
        /*0080*/ 	.word	0x00000100
        /*0084*/ 	.word	0x00000001
        /*0088*/ 	.word	0x00000001


	//----- nvinfo : EIATTR_CBANK_PARAM_SIZE
	.align		4
.L_27:
        /*008c*/ 	.byte	0x03, 0x19
        /*008e*/ 	.short	0x002c


	//----- nvinfo : EIATTR_PARAM_CBANK
	.align		4
        /*0090*/ 	.byte	0x04, 0x0a
        /*0092*/ 	.short	(.L_29 - .L_28)
	.align		4
.L_28:
        /*0094*/ 	.word	index@(.nv.constant0.triton_poi_fused__native_batch_norm_legit_no_training_relu_18)
        /*0098*/ 	.short	0x0210
        /*009a*/ 	.short	0x002c


	//----- nvinfo : EIATTR_SW_WAR
	.align		4
.L_29:
        /*009c*/ 	.byte	0x04, 0x36
        /*009e*/ 	.short	(.L_31 - .L_30)
.L_30:
        /*00a0*/ 	.word	0x00000008
.L_31:


//--------------------- .nv.callgraph             --------------------------
	.section	.nv.callgraph,"",@"SHT_CUDA_CALLGRAPH"
	.align	4
	.sectionentsize	8
	.align		4
        /*0000*/ 	.word	0x00000000
	.align		4
        /*0004*/ 	.word	0xffffffff
	.align		4
        /*0008*/ 	.word	0x00000000
	.align		4
        /*000c*/ 	.word	0xfffffffe
	.align		4
        /*0010*/ 	.word	0x00000000
	.align		4
        /*0014*/ 	.word	0xfffffffd
	.align		4
        /*0018*/ 	.word	0x00000000
	.align		4
        /*001c*/ 	.word	0xfffffffc


//--------------------- .nv.constant4             --------------------------
	.section	.nv.constant4,"a",@progbits
	.align	8
	.align		8
.nv.constant4:
        /*0000*/ 	.dword	_$_str
	.align		8
        /*0008*/ 	.dword	_$_str_$_2


//--------------------- .text.triton_poi_fused__native_batch_norm_legit_no_training_relu_18 --------------------------
	.section	.text.triton_poi_fused__native_batch_norm_legit_no_training_relu_18,"ax",@progbits
	.align	128
        .global         triton_poi_fused__native_batch_norm_legit_no_training_relu_18
        .type           triton_poi_fused__native_batch_norm_legit_no_training_relu_18,@function
        .size           triton_poi_fused__native_batch_norm_legit_no_training_relu_18,(.L_x_1 - triton_poi_fused__native_batch_norm_legit_no_training_relu_18)
        .other          triton_poi_fused__native_batch_norm_legit_no_training_relu_18,@"STO_CUDA_ENTRY STV_DEFAULT"
triton_poi_fused__native_batch_norm_legit_no_training_relu_18:
.text.triton_poi_fused__native_batch_norm_legit_no_training_relu_18:
[----:B------:R-:W0:Y:S01]  /*0000*/  LDC R1, c[0x0][0x28] ;  /* 0x00000a00ff017b82 */ /* 0x000e220000000800 */
[----:B------:R-:W1:Y:S07]  /*0010*/  S2R R0, SR_TID.X ;  /* 0x0000000000007919 */ /* 0x000e6e0000002100 */
[----:B------:R-:W2:Y:S01]  /*0020*/  LDC.64 R10, c[0x0][0x220] ;  /* 0x00008800ff0a7b82 */ /* 0x000ea20000000a00 */
[----:B------:R-:W-:Y:S01]  /*0030*/  ULDC.64 UR4, c[0x0][0x208] ;  /* 0x0000820000047ab9 */ /* 0x000fe20000000a00 */
[----:B------:R-:W3:Y:S06]  /*0040*/  S2R R7, SR_CTAID.X ;  /* 0x0000000000077919 */ /* 0x000eec0000002500 */
[----:B------:R-:W4:Y:S08]  /*0050*/  LDC.64 R4, c[0x0][0x210] ;  /* 0x00008400ff047b82 */ /* 0x000f300000000a00 */
[----:B------:R-:W5:Y:S08]  /*0060*/  LDC.64 R14, c[0x0][0x218] ;  /* 0x00008600ff0e7b82 */ /* 0x000f700000000a00 */
[----:B------:R-:W5:Y:S01]  /*0070*/  LDC.64 R16, c[0x0][0x228] ;  /* 0x00008a00ff107b82 */ /* 0x000f620000000a00 */
[----:B-1----:R-:W-:-:S07]  /*0080*/  SHF.L.U32 R0, R0, 0x1, RZ ;  /* 0x0000000100007819 */ /* 0x002fce00000006ff */
[----:B------:R-:W1:Y:S01]  /*0090*/  LDC.64 R18, c[0x0][0x230] ;  /* 0x00008c00ff127b82 */ /* 0x000e620000000a00 */
[----:B------:R-:W-:-:S04]  /*00a0*/  LOP3.LUT R0, R0, 0x1fe, RZ, 0xc0, !PT ;  /* 0x000001fe00007812 */ /* 0x000fc800078ec0ff */
[----:B---3--:R-:W-:-:S04]  /*00b0*/  LEA R7, R7, R0, 0x9 ;  /* 0x0000000007077211 */ /* 0x008fc800078e48ff */
[C---:B------:R-:W-:Y:S01]  /*00c0*/  ISETP.GE.AND P0, PT, R7.reuse, 0x72d80, PT ;  /* 0x00072d800700780c */ /* 0x040fe20003f06270 */
[----:B------:R-:W-:-:S05]  /*00d0*/  IMAD.HI R0, R7, 0x2aaaaaab, RZ ;  /* 0x2aaaaaab07007827 */ /* 0x000fca00078e02ff */
[----:B------:R-:W-:-:S04]  /*00e0*/  SHF.R.U32.HI R3, RZ, 0x1f, R0 ;  /* 0x0000001fff037819 */ /* 0x000fc80000011600 */
[----:B------:R-:W-:Y:S02]  /*00f0*/  LEA.HI R0, R0, R3, RZ, 0x1c ;  /* 0x0000000300007211 */ /* 0x000fe400078fe0ff */
[----:B------:R-:W-:-:S03]  /*0100*/  CS2R R2, SRZ ;  /* 0x0000000000027805 */ /* 0x000fc6000001ff00 */
[----:B------:R-:W-:-:S04]  /*0110*/  IMAD R13, R0, -0x60, R7 ;  /* 0xffffffa0000d7824 */ /* 0x000fc800078e0207 */
[----:B--2---:R-:W-:-:S05]  /*0120*/  IMAD.WIDE R10, R13, 0x4, R10 ;  /* 0x000000040d0a7825 */ /* 0x004fca00078e020a */
[----:B------:R2:W3:Y:S01]  /*0130*/  @!P0 LDG.E.EL.64 R2, desc[UR4][R10.64] ;  /* 0x000000040a028981 */ /* 0x0004e2000c2e1b00 */
[----:B----4-:R-:W-:Y:S01]  /*0140*/  IMAD.WIDE R4, R7, 0x4, R4 ;  /* 0x0000000407047825 */ /* 0x010fe200078e0204 */
[----:B------:R-:W-:Y:S02]  /*0150*/  CS2R R8, SRZ ;  /* 0x0000000000087805 */ /* 0x000fe4000001ff00 */
[----:B------:R-:W-:Y:S01]  /*0160*/  CS2R R6, SRZ ;  /* 0x0000000000067805 */ /* 0x000fe2000001ff00 */
[----:B-----5:R-:W-:-:S05]  /*0170*/  IMAD.WIDE R14, R13, 0x4, R14 ;  /* 0x000000040d0e7825 */ /* 0x020fca00078e020e */
[----:B------:R-:W4:Y:S01]  /*0180*/  @!P0 LDG.E.64 R6, desc[UR4][R4.64] ;  /* 0x0000000404068981 */ /* 0x000f22000c1e1b00 */
[C---:B0-----:R-:W-:Y:S01]  /*0190*/  IMAD.WIDE R16, R13.reuse, 0x4, R16 ;  /* 0x000000040d107825 */ /* 0x041fe200078e0210 */
[----:B--2---:R-:W-:Y:S02]  /*01a0*/  CS2R R10, SRZ ;  /* 0x00000000000a7805 */ /* 0x004fe4000001ff00 */
[----:B------:R0:W4:Y:S01]  /*01b0*/  @!P0 LDG.E.EL.64 R8, desc[UR4][R14.64] ;  /* 0x000000040e088981 */ /* 0x000122000c2e1b00 */
[----:B-1----:R-:W-:Y:S01]  /*01c0*/  IMAD.WIDE R18, R13, 0x4, R18 ;  /* 0x000000040d127825 */ /* 0x002fe200078e0212 */
[----:B------:R-:W-:-:S04]  /*01d0*/  CS2R R12, SRZ ;  /* 0x00000000000c7805 */ /* 0x000fc8000001ff00 */
[----:B------:R-:W2:Y:S04]  /*01e0*/  @!P0 LDG.E.EL.64 R10, desc[UR4][R18.64] ;  /* 0x00000004120a8981 */ /* 0x000ea8000c2e1b00 */
[----:B------:R-:W2:Y:S01]  /*01f0*/  @!P0 LDG.E.EL.64 R12, desc[UR4][R16.64] ;  /* 0x00000004100c8981 */ /* 0x000ea2000c2e1b00 */
[----:B0-----:R-:W-:Y:S01]  /*0200*/  HFMA2.MMA R15, -RZ, RZ, 1.625, 0 ;  /* 0x3e800000ff0f7435 */ /* 0x001fe200000001ff */
[----:B---3--:R-:W-:Y:S01]  /*0210*/  FADD R2, R2, 0.0010000000474974513054 ;  /* 0x3a83126f02027421 */ /* 0x008fe20000000000 */
[----:B------:R-:W-:-:S03]  /*0220*/  FADD R3, R3, 0.0010000000474974513054 ;  /* 0x3a83126f03037421 */ /* 0x000fc60000000000 */
[----:B------:R-:W0:Y:S08]  /*0230*/  MUFU.SQRT R0, R2 ;  /* 0x0000000200007308 */ /* 0x000e300000002000 */
[----:B------:R-:W1:Y:S01]  /*0240*/  MUFU.SQRT R14, R3 ;  /* 0x00000003000e7308 */ /* 0x000e620000002000 */
[C---:B0-----:R-:W-:Y:S02]  /*0250*/  FSETP.GT.AND P1, PT, R0.reuse, 8.50705917302346158658e+37, PT ;  /* 0x7e8000000000780b */ /* 0x041fe40003f24000 */
[----:B------:R-:W-:-:S02]  /*0260*/  FSETP.GEU.AND P3, PT, R0, 1.175494350822287508e-38, PT ;  /* 0x008000000000780b */ /* 0x000fc40003f6e000 */
[C---:B-1----:R-:W-:Y:S02]  /*0270*/  FSETP.GT.AND P2, PT, R14.reuse, 8.50705917302346158658e+37, PT ;  /* 0x7e8000000e00780b */ /* 0x042fe40003f44000 */
[----:B------:R-:W-:-:S07]  /*0280*/  FSETP.GEU.AND P4, PT, R14, 1.175494350822287508e-38, PT ;  /* 0x008000000e00780b */ /* 0x000fce0003f8e000 */
[----:B------:R-:W-:-:S04]  /*0290*/  @P1 FMUL R0, R0, 0.25 ;  /* 0x3e80000000001820 */ /* 0x000fc80000400000 */
[----:B------:R-:W-:Y:S01]  /*02a0*/  @!P3 FMUL R0, R0, 16777216 ;  /* 0x4b8000000000b820 */ /* 0x000fe20000400000 */
[----:B------:R-:W-:-:S04]  /*02b0*/  @P2 FMUL R14, R14, 0.25 ;  /* 0x3e8000000e0e2820 */ /* 0x000fc80000400000 */
[----:B------:R-:W-:Y:S01]  /*02c0*/  @!P4 FMUL R14, R14, 16777216 ;  /* 0x4b8000000e0ec820 */ /* 0x000fe20000400000 */
[----:B------:R-:W0:Y:S01]  /*02d0*/  MUFU.RCP R0, R0 ;  /* 0x0000000000007308 */ /* 0x000e220000001000 */
[----:B------:R-:W-:-:S07]  /*02e0*/  FSEL R3, R15, 1, P1 ;  /* 0x3f8000000f037808 */ /* 0x000fce0000800000 */
[----:B------:R-:W1:Y:S01]  /*02f0*/  MUFU.RCP R14, R14 ;  /* 0x0000000e000e7308 */ /* 0x000e620000001000 */
[----:B------:R-:W-:Y:S01]  /*0300*/  FSEL R15, R15, 1, P2 ;  /* 0x3f8000000f0f7808 */ /* 0x000fe20001000000 */
[----:B------:R-:W-:Y:S01]  /*0310*/  @!P3 FMUL R3, R3, 16777216 ;  /* 0x4b8000000303b820 */ /* 0x000fe20000400000 */
[----:B----4-:R-:W-:-:S03]  /*0320*/  FADD R6, -R8, R6 ;  /* 0x0000000608067221 */ /* 0x010fc60000000100 */
[----:B------:R-:W-:Y:S01]  /*0330*/  @!P4 FMUL R15, R15, 16777216 ;  /* 0x4b8000000f0fc820 */ /* 0x000fe20000400000 */
[----:B0-----:R-:W-:Y:S01]  /*0340*/  FMUL R3, R0, R3 ;  /* 0x0000000300037220 */ /* 0x001fe20000400000 */
[----:B------:R-:W-:-:S03]  /*0350*/  FADD R7, -R9, R7 ;  /* 0x0000000709077221 */ /* 0x000fc60000000100 */
[----:B------:R-:W-:Y:S01]  /*0360*/  FMUL R3, R6, R3 ;  /* 0x0000000306037220 */ /* 0x000fe20000400000 */
[----:B-1----:R-:W-:-:S03]  /*0370*/  FMUL R0, R14, R15 ;  /* 0x0000000f0e007220 */ /* 0x002fc60000400000 */
[----:B--2---:R-:W-:Y:S01]  /*0380*/  FFMA R3, R3, R12, R10 ;  /* 0x0000000c03037223 */ /* 0x004fe2000000000a */
[----:B------:R-:W-:-:S04]  /*0390*/  FMUL R0, R7, R0 ;  /* 0x0000000007007220 */ /* 0x000fc80000400000 */
[----:B------:R-:W-:Y:S01]  /*03a0*/  FFMA R0, R0, R13, R11 ;  /* 0x0000000d00007223 */ /* 0x000fe2000000000b */
[----:B------:R-:W-:-:S04]  /*03b0*/  FSETP.GEU.AND P1, PT, R3, RZ, PT ;  /* 0x000000ff0300720b */ /* 0x000fc80003f2e000 */
[C---:B------:R-:W-:Y:S02]  /*03c0*/  FSETP.GEU.AND P2, PT, R0.reuse, RZ, PT ;  /* 0x000000ff0000720b */ /* 0x040fe40003f4e000 */
[----:B------:R-:W-:Y:S02]  /*03d0*/  FSEL R2, R3, RZ, P1 ;  /* 0x000000ff03027208 */ /* 0x000fe40000800000 */
[----:B------:R-:W-:Y:S01]  /*03e0*/  FSEL R3, R0, RZ, P2 ;  /* 0x000000ff00037208 */ /* 0x000fe20001000000 */
[----:B------:R-:W-:Y:S08]  /*03f0*/  @P0 EXIT ;  /* 0x000000000000094d */ /* 0x000ff00003800000 */
[----:B------:R-:W-:Y:S01]  /*0400*/  STG.E.64 desc[UR4][R4.64], R2 ;  /* 0x0000000204007986 */ /* 0x000fe2000c101b04 */
[----:B------:R-:W-:Y:S05]  /*0410*/  EXIT ;  /* 0x000000000000794d */ /* 0x000fea0003800000 */
.L_x_0:
[----:B------:R-:W-:-:S00]  /*0420*/  BRA `(.L_x_0) ;  /* 0xfffffffc00fc7947 */ /* 0x000fc0000383ffff */
[----:B------:R-:W-:-:S00]  /*0430*/  NOP ;  /* 0x0000000000007918 */ /* 0x000fc00000000000 */
        /* <DEDUP_REMOVED lines=12> */
.L_x_1:


//--------------------- .nv.global.init           --------------------------
	.section	.nv.global.init,"aw",@progbits
.nv.global.init:
	.type		_$_str,@object
	.size		_$_str,(_$_str_$_2 - _$_str)
_$_str:
        /*0000*/ 	.byte	0x5f, 0x5f, 0x43, 0x55, 0x44, 0x41, 0x5f, 0x46, 0x54, 0x5a, 0x00
	.type		_$_str_$_2,@object
	.size		_$_str_$_2,(.L_1 - _$_str_$_2)
_$_str_$_2:
        /*000b*/ 	.byte	0x5f, 0x5f, 0x43, 0x55, 0x44, 0x41, 0x5f, 0x50, 0x52, 0x45, 0x43, 0x5f, 0x53, 0x51, 0x52, 0x54
        /*001b*/ 	.byte	0x00
.L_1:


//--------------------- .nv.constant0.triton_poi_fused__native_batch_norm_legit_no_training_relu_18 --------------------------
	.section	.nv.constant0.triton_poi_fused__native_batch_norm_legit_no_training_relu_18,"a",@progbits
	.sectionflags	@""
	.align	4
.nv.constant0.triton_poi_fused__native_batch_norm_legit_no_training_relu_18:
	.zero		572
